	.headerflags	@"EF_CUDA_TEXMODE_UNIFIED EF_CUDA_64BIT_ADDRESS EF_CUDA_ACCELERATORS EF_CUDA_SM90 EF_CUDA_VIRTUAL_SM(EF_CUDA_SM90)"
	.elftype	@"ET_EXEC"


//--------------------- .nv.info                  --------------------------
	.section	.nv.info,"",@"SHT_CUDA_INFO"
	.align	4


	//----- nvinfo : EIATTR_REGCOUNT
	.align		4
        /*0000*/ 	.byte	0x04, 0x2f
        /*0002*/ 	.short	(.L_1 - .L_0)
	.align		4
.L_0:
        /*0004*/ 	.word	index@(triton_poi_fused_pow_4)
        /*0008*/ 	.word	0x0000000c


	//----- nvinfo : EIATTR_MIN_STACK_SIZE
	.align		4
.L_1:
        /*000c*/ 	.byte	0x04, 0x12
        /*000e*/ 	.short	(.L_3 - .L_2)
	.align		4
.L_2:
        /*0010*/ 	.word	index@(triton_poi_fused_pow_4)
        /*0014*/ 	.word	0x00000000


	//----- nvinfo : EIATTR_FRAME_SIZE
	.align		4
.L_3:
        /*0018*/ 	.byte	0x04, 0x11
        /*001a*/ 	.short	(.L_5 - .L_4)
	.align		4
.L_4:
        /*001c*/ 	.word	index@(triton_poi_fused_pow_4)
        /*0020*/ 	.word	0x00000000


	//----- nvinfo : EIATTR_MIN_STACK_SIZE
	.align		4
.L_5:
        /*0024*/ 	.byte	0x04, 0x12
        /*0026*/ 	.short	(.L_7 - .L_6)
	.align		4
.L_6:
        /*0028*/ 	.word	index@(triton_poi_fused_pow_4)
        /*002c*/ 	.word	0x00000000
.L_7:


//--------------------- .nv.info.triton_poi_fused_pow_4 --------------------------
	.section	.nv.info.triton_poi_fused_pow_4,"",@"SHT_CUDA_INFO"
	.sectionflags	@""
	.align	4


	//----- nvinfo : EIATTR_CUDA_API_VERSION
	.align		4
        /*0000*/ 	.byte	0x04, 0x37
        /*0002*/ 	.short	(.L_9 - .L_8)
.L_8:
        /*0004*/ 	.word	0x0000007c


	//----- nvinfo : EIATTR_KPARAM_INFO
	.align		4
.L_9:
        /*0008*/ 	.byte	0x04, 0x17
        /*000a*/ 	.short	(.L_11 - .L_10)
.L_10:
        /*000c*/ 	.word	0x00000000
        /*0010*/ 	.short	0x0002
        /*0012*/ 	.short	0x0010
        /*0014*/ 	.byte	0x00, 0xf0, 0x11, 0x00


	//----- nvinfo : EIATTR_KPARAM_INFO
	.align		4
.L_11:
        /*0018*/ 	.byte	0x04, 0x17
        /*001a*/ 	.short	(.L_13 - .L_12)
.L_12:
        /*001c*/ 	.word	0x00000000
        /*0020*/ 	.short	0x0001
        /*0022*/ 	.short	0x0008
        /*0024*/ 	.byte	0x00, 0xf4, 0x21, 0x00


	//----- nvinfo : EIATTR_KPARAM_INFO
	.align		4
.L_13:
        /*0028*/ 	.byte	0x04, 0x17
        /*002a*/ 	.short	(.L_15 - .L_14)
.L_14:
        /*002c*/ 	.word	0x00000000
        /*0030*/ 	.short	0x0000
        /*0032*/ 	.short	0x0000
        /*0034*/ 	.byte	0x00, 0xf4, 0x21, 0x00


	//----- nvinfo : EIATTR_SPARSE_MMA_MASK
	.align		4
.L_15:
        /*0038*/ 	.byte	0x03, 0x50
        /*003a*/ 	.short	0x0000


	//----- nvinfo : EIATTR_MAXREG_COUNT
	.align		4
        /*003c*/ 	.byte	0x03, 0x1b
        /*003e*/ 	.short	0x00ff


	//----- nvinfo : EIATTR_EXIT_INSTR_OFFSETS
	.align		4
        /*0040*/ 	.byte	0x04, 0x1c
        /*0042*/ 	.short	(.L_17 - .L_16)


	//   ....[0]....
.L_16:
        /*0044*/ 	.word	0x00000170


	//   ....[1]....
        /*0048*/ 	.word	0x00000190


	//----- nvinfo : EIATTR_REQNTID
	.align		4
.L_17:
        /*004c*/ 	.byte	0x04, 0x10
        /*004e*/ 	.short	(.L_19 - .L_18)
.L_18:
        /*0050*/ 	.word	0x00000020
        /*0054*/ 	.word	0x00000001
        /*0058*/ 	.word	0x00000001


	//----- nvinfo : EIATTR_CRS_STACK_SIZE
	.align		4
.L_19:
        /*005c*/ 	.byte	0x04, 0x1e
        /*005e*/ 	.short	(.L_21 - .L_20)
.L_20:
        /*0060*/ 	.word	0x00000000


	//----- nvinfo : EIATTR_CBANK_PARAM_SIZE
	.align		4
.L_21:
        /*0064*/ 	.byte	0x03, 0x19
        /*0066*/ 	.short	0x0014


	//----- nvinfo : EIATTR_PARAM_CBANK
	.align		4
        /*0068*/ 	.byte	0x04, 0x0a
        /*006a*/ 	.short	(.L_23 - .L_22)
	.align		4
.L_22:
        /*006c*/ 	.word	index@(.nv.constant0.triton_poi_fused_pow_4)
        /*0070*/ 	.short	0x0210
        /*0072*/ 	.short	0x0014


	//----- nvinfo : EIATTR_SW_WAR
	.align		4
.L_23:
        /*0074*/ 	.byte	0x04, 0x36
        /*0076*/ 	.short	(.L_25 - .L_24)
.L_24:
        /*0078*/ 	.word	0x00000008
.L_25:


//--------------------- .nv.callgraph             --------------------------
	.section	.nv.callgraph,"",@"SHT_CUDA_CALLGRAPH"
	.align	4
	.sectionentsize	8
	.align		4
        /*0000*/ 	.word	0x00000000
	.align		4
        /*0004*/ 	.word	0xffffffff
	.align		4
        /*0008*/ 	.word	0x00000000
	.align		4
        /*000c*/ 	.word	0xfffffffe
	.align		4
        /*0010*/ 	.word	0x00000000
	.align		4
        /*0014*/ 	.word	0xfffffffd
	.align		4
        /*0018*/ 	.word	0x00000000
	.align		4
        /*001c*/ 	.word	0xfffffffc


//--------------------- .text.triton_poi_fused_pow_4 --------------------------
	.section	.text.triton_poi_fused_pow_4,"ax",@progbits
	.align	128
        .global         triton_poi_fused_pow_4
        .type           triton_poi_fused_pow_4,@function
        .size           triton_poi_fused_pow_4,(.L_x_3 - triton_poi_fused_pow_4)
        .other          triton_poi_fused_pow_4,@"STO_CUDA_ENTRY STV_DEFAULT"
triton_poi_fused_pow_4:
.text.triton_poi_fused_pow_4:
[----:B------:R-:W0:Y:S02]  /*0000*/  LDC R1, c[0x0][0x28] ;  /* 0x00000a00ff017b82 */ /* 0x000e240000000800 */
[----:B------:R-:W1:Y:S01]  /*0010*/  S2R R0, SR_TID.X ;  /* 0x0000000000007919 */ /* 0x000e620000002100 */
[----:B------:R-:W2:Y:S01]  /*0020*/  LDC.64 R4, c[0x0][0x218] ;  /* 0x00008600ff047b82 */ /* 0x000ea20000000a00 */
[----:B------:R-:W-:Y:S01]  /*0030*/  ULDC.64 UR4, c[0x0][0x208] ;  /* 0x0000820000047ab9 */ /* 0x000fe20000000a00 */
[----:B------:R-:W-:Y:S01]  /*0040*/  BSSY B0, `(.L_x_0) ;  /* 0x0000011000007945 */ /* 0x000fe20003800000 */
[----:B------:R-:W3:Y:S05]  /*0050*/  S2R R7, SR_CTAID.X ;  /* 0x0000000000077919 */ /* 0x000eea0000002500 */
[----:B------:R-:W4:Y:S01]  /*0060*/  LDC.64 R2, c[0x0][0x210] ;  /* 0x00008400ff027b82 */ /* 0x000f220000000a00 */
[----:B-1----:R-:W-:-:S05]  /*0070*/  LOP3.LUT R0, R0, 0x1f, RZ, 0xc0, !PT ;  /* 0x0000001f00007812 */ /* 0x002fca00078ec0ff */
[----:B---3--:R-:W-:-:S04]  /*0080*/  IMAD R7, R7, 0x20, R0 ;  /* 0x0000002007077824 */ /* 0x008fc800078e0200 */
[C---:B--2---:R-:W-:Y:S01]  /*0090*/  IMAD.WIDE R4, R7.reuse, 0x4, R4 ;  /* 0x0000000407047825 */ /* 0x044fe200078e0204 */
[----:B------:R-:W-:Y:S02]  /*00a0*/  SHF.R.S32.HI R0, RZ, 0x1f, R7 ;  /* 0x0000001fff007819 */ /* 0x000fe40000011407 */
[----:B------:R-:W-:Y:S02]  /*00b0*/  ISETP.GE.AND P0, PT, R7, 0x20, PT ;  /* 0x000000200700780c */ /* 0x000fe40003f06270 */
[----:B------:R-:W-:-:S05]  /*00c0*/  LEA.HI R0, R0, R7, RZ, 0x3 ;  /* 0x0000000700007211 */ /* 0x000fca00078f18ff */
[C---:B------:R-:W-:Y:S01]  /*00d0*/  IMAD.SHL.U32 R6, R0.reuse, 0x2, RZ ;  /* 0x0000000200067824 */ /* 0x040fe200078e00ff */
[----:B------:R-:W-:-:S04]  /*00e0*/  LOP3.LUT R0, R0, 0xfffffff8, RZ, 0xc0, !PT ;  /* 0xfffffff800007812 */ /* 0x000fc800078ec0ff */
[----:B------:R-:W-:-:S04]  /*00f0*/  LOP3.LUT R6, R6, 0xfffffff0, RZ, 0xc0, !PT ;  /* 0xfffffff006067812 */ /* 0x000fc800078ec0ff */
[----:B------:R-:W-:Y:S01]  /*0100*/  IADD3 R9, R6, R7, -R0 ;  /* 0x0000000706097210 */ /* 0x000fe20007ffe800 */
[----:B------:R-:W-:-:S04]  /*0110*/  IMAD.MOV.U32 R0, RZ, RZ, RZ ;  /* 0x000000ffff007224 */ /* 0x000fc800078e00ff */
[----:B----4-:R-:W-:Y:S01]  /*0120*/  IMAD.WIDE R2, R9, 0x4, R2 ;  /* 0x0000000409027825 */ /* 0x010fe200078e0202 */
[----:B------:R-:W-:Y:S06]  /*0130*/  @P0 BRA `(.L_x_1) ;  /* 0x0000000000040947 */ /* 0x000fec0003800000 */
[----:B------:R1:W5:Y:S02]  /*0140*/  LDG.E R0, desc[UR4][R2.64] ;  /* 0x0000000402007981 */ /* 0x000364000c1e1900 */
.L_x_1:
[----:B------:R-:W-:Y:S05]  /*0150*/  BSYNC B0 ;  /* 0x0000000000007941 */ /* 0x000fea0003800000 */
.L_x_0:
[----:B-1---5:R-:W-:Y:S01]  /*0160*/  FMUL R3, R0, R0 ;  /* 0x0000000000037220 */ /* 0x022fe20000400000 */
[----:B------:R-:W-:Y:S06]  /*0170*/  @P0 EXIT ;  /* 0x000000000000094d */ /* 0x000fec0003800000 */
[----:B------:R-:W-:Y:S01]  /*0180*/  STG.E desc[UR4][R4.64], R3 ;  /* 0x0000000304007986 */ /* 0x000fe2000c101904 */
[----:B------:R-:W-:Y:S05]  /*0190*/  EXIT ;  /* 0x000000000000794d */ /* 0x000fea0003800000 */
.L_x_2:
[----:B------:R-:W-:-:S00]  /*01a0*/  BRA `(.L_x_2) ;  /* 0xfffffffc00fc7947 */ /* 0x000fc0000383ffff */
[----:B------:R-:W-:-:S00]  /*01b0*/  NOP ;  /* 0x0000000000007918 */ /* 0x000fc00000000000 */
        /* <DEDUP_REMOVED lines=12> */
.L_x_3:


//--------------------- .nv.constant0.triton_poi_fused_pow_4 --------------------------
	.section	.nv.constant0.triton_poi_fused_pow_4,"a",@progbits
	.sectionflags	@""
	.align	4
.nv.constant0.triton_poi_fused_pow_4:
	.zero		548
